	.headerflags	@"EF_CUDA_TEXMODE_UNIFIED EF_CUDA_64BIT_ADDRESS EF_CUDA_ACCELERATORS EF_CUDA_SM90 EF_CUDA_VIRTUAL_SM(EF_CUDA_SM90)"
	.elftype	@"ET_EXEC"


//--------------------- .nv.info                  --------------------------
	.section	.nv.info,"",@"SHT_CUDA_INFO"
	.align	4


	//----- nvinfo : EIATTR_REGCOUNT
	.align		4
        /*0000*/ 	.byte	0x04, 0x2f
        /*0002*/ 	.short	(.L_3 - .L_2)
	.align		4
.L_2:
        /*0004*/ 	.word	index@(triton_poi_fused__native_batch_norm_legit_no_training_add_silu_2)
        /*0008*/ 	.word	0x00000014


	//----- nvinfo : EIATTR_MIN_STACK_SIZE
	.align		4
.L_3:
        /*000c*/ 	.byte	0x04, 0x12
        /*000e*/ 	.short	(.L_5 - .L_4)
	.align		4
.L_4:
        /*0010*/ 	.word	index@(triton_poi_fused__native_batch_norm_legit_no_training_add_silu_2)
        /*0014*/ 	.word	0x00000000


	//----- nvinfo : EIATTR_FRAME_SIZE
	.align		4
.L_5:
        /*0018*/ 	.byte	0x04, 0x11
        /*001a*/ 	.short	(.L_7 - .L_6)
	.align		4
.L_6:
        /*001c*/ 	.word	index@(triton_poi_fused__native_batch_norm_legit_no_training_add_silu_2)
        /*0020*/ 	.word	0x00000000


	//----- nvinfo : EIATTR_MIN_STACK_SIZE
	.align		4
.L_7:
        /*0024*/ 	.byte	0x04, 0x12
        /*0026*/ 	.short	(.L_9 - .L_8)
	.align		4
.L_8:
        /*0028*/ 	.word	index@(triton_poi_fused__native_batch_norm_legit_no_training_add_silu_2)
        /*002c*/ 	.word	0x00000000
.L_9:


//--------------------- .nv.info.triton_poi_fused__native_batch_norm_legit_no_training_add_silu_2 --------------------------
	.section	.nv.info.triton_poi_fused__native_batch_norm_legit_no_training_add_silu_2,"",@"SHT_CUDA_INFO"
	.sectionflags	@""
	.align	4


	//----- nvinfo : EIATTR_CUDA_API_VERSION
	.align		4
        /*0000*/ 	.byte	0x04, 0x37
        /*0002*/ 	.short	(.L_11 - .L_10)
.L_10:
        /*0004*/ 	.word	0x0000007c


	//----- nvinfo : EIATTR_KPARAM_INFO
	.align		4
.L_11:
        /*0008*/ 	.byte	0x04, 0x17
        /*000a*/ 	.short	(.L_13 - .L_12)
.L_12:
        /*000c*/ 	.word	0x00000000
        /*0010*/ 	.short	0x0007
        /*0012*/ 	.short	0x0038
        /*0014*/ 	.byte	0x00, 0xf0, 0x11, 0x00


	//----- nvinfo : EIATTR_KPARAM_INFO
	.align		4
.L_13:
        /*0018*/ 	.byte	0x04, 0x17
        /*001a*/ 	.short	(.L_15 - .L_14)
.L_14:
        /*001c*/ 	.word	0x00000000
        /*0020*/ 	.short	0x0006
        /*0022*/ 	.short	0x0030
        /*0024*/ 	.byte	0x00, 0xf4, 0x21, 0x00


	//----- nvinfo : EIATTR_KPARAM_INFO
	.align		4
.L_15:
        /*0028*/ 	.byte	0x04, 0x17
        /*002a*/ 	.short	(.L_17 - .L_16)
.L_16:
        /*002c*/ 	.word	0x00000000
        /*0030*/ 	.short	0x0005
        /*0032*/ 	.short	0x0028
        /*0034*/ 	.byte	0x00, 0xf4, 0x21, 0x00


	//----- nvinfo : EIATTR_KPARAM_INFO
	.align		4
.L_17:
        /*0038*/ 	.byte	0x04, 0x17
        /*003a*/ 	.short	(.L_19 - .L_18)
.L_18:
        /*003c*/ 	.word	0x00000000
        /*0040*/ 	.short	0x0004
        /*0042*/ 	.short	0x0020
        /*0044*/ 	.byte	0x00, 0xf4, 0x21, 0x00


	//----- nvinfo : EIATTR_KPARAM_INFO
	.align		4
.L_19:
        /*0048*/ 	.byte	0x04, 0x17
        /*004a*/ 	.short	(.L_21 - .L_20)
.L_20:
        /*004c*/ 	.word	0x00000000
        /*0050*/ 	.short	0x0003
        /*0052*/ 	.short	0x0018
        /*0054*/ 	.byte	0x00, 0xf4, 0x21, 0x00


	//----- nvinfo : EIATTR_KPARAM_INFO
	.align		4
.L_21:
        /*0058*/ 	.byte	0x04, 0x17
        /*005a*/ 	.short	(.L_23 - .L_22)
.L_22:
        /*005c*/ 	.word	0x00000000
        /*0060*/ 	.short	0x0002
        /*0062*/ 	.short	0x0010
        /*0064*/ 	.byte	0x00, 0xf4, 0x21, 0x00


	//----- nvinfo : EIATTR_KPARAM_INFO
	.align		4
.L_23:
        /*0068*/ 	.byte	0x04, 0x17
        /*006a*/ 	.short	(.L_25 - .L_24)
.L_24:
        /*006c*/ 	.word	0x00000000
        /*0070*/ 	.short	0x0001
        /*0072*/ 	.short	0x0008
        /*0074*/ 	.byte	0x00, 0xf4, 0x21, 0x00


	//----- nvinfo : EIATTR_KPARAM_INFO
	.align		4
.L_25:
        /*0078*/ 	.byte	0x04, 0x17
        /*007a*/ 	.short	(.L_27 - .L_26)
.L_26:
        /*007c*/ 	.word	0x00000000
        /*0080*/ 	.short	0x0000
        /*0082*/ 	.short	0x0000
        /*0084*/ 	.byte	0x00, 0xf4, 0x21, 0x00


	//----- nvinfo : EIATTR_SPARSE_MMA_MASK
	.align		4
.L_27:
        /*0088*/ 	.byte	0x03, 0x50
        /*008a*/ 	.short	0x0000


	//----- nvinfo : EIATTR_MAXREG_COUNT
	.align		4
        /*008c*/ 	.byte	0x03, 0x1b
        /*008e*/ 	.short	0x00ff


	//----- nvinfo : EIATTR_EXIT_INSTR_OFFSETS
	.align		4
        /*0090*/ 	.byte	0x04, 0x1c
        /*0092*/ 	.short	(.L_29 - .L_28)


	//   ....[0]....
.L_28:
        /*0094*/ 	.word	0x00000410


	//   ....[1]....
        /*0098*/ 	.word	0x00000430


	//----- nvinfo : EIATTR_REQNTID
	.align		4
.L_29:
        /*009c*/ 	.byte	0x04, 0x10
        /*009e*/ 	.short	(.L_31 - .L_30)
.L_30:
        /*00a0*/ 	.word	0x00000080
        /*00a4*/ 	.word	0x00000001
        /*00a8*/ 	.word	0x00000001


	//----- nvinfo : EIATTR_CBANK_PARAM_SIZE
	.align		4
.L_31:
        /*00ac*/ 	.byte	0x03, 0x19
        /*00ae*/ 	.short	0x003c


	//----- nvinfo : EIATTR_PARAM_CBANK
	.align		4
        /*00b0*/ 	.byte	0x04, 0x0a
        /*00b2*/ 	.short	(.L_33 - .L_32)
	.align		4
.L_32:
        /*00b4*/ 	.word	index@(.nv.constant0.triton_poi_fused__native_batch_norm_legit_no_training_add_silu_2)
        /*00b8*/ 	.short	0x0210
        /*00ba*/ 	.short	0x003c


	//----- nvinfo : EIATTR_SW_WAR
	.align		4
.L_33:
        /*00bc*/ 	.byte	0x04, 0x36
        /*00be*/ 	.short	(.L_35 - .L_34)
.L_34:
        /*00c0*/ 	.word	0x00000008
.L_35:


//--------------------- .nv.callgraph             --------------------------
	.section	.nv.callgraph,"",@"SHT_CUDA_CALLGRAPH"
	.align	4
	.sectionentsize	8
	.align		4
        /*0000*/ 	.word	0x00000000
	.align		4
        /*0004*/ 	.word	0xffffffff
	.align		4
        /*0008*/ 	.word	0x00000000
	.align		4
        /*000c*/ 	.word	0xfffffffe
	.align		4
        /*0010*/ 	.word	0x00000000
	.align		4
        /*0014*/ 	.word	0xfffffffd
	.align		4
        /*0018*/ 	.word	0x00000000
	.align		4
        /*001c*/ 	.word	0xfffffffc


//--------------------- .nv.constant4             --------------------------
	.section	.nv.constant4,"a",@progbits
	.align	8
	.align		8
.nv.constant4:
        /*0000*/ 	.dword	_$_str
	.align		8
        /*0008*/ 	.dword	_$_str_$_2


//--------------------- .text.triton_poi_fused__native_batch_norm_legit_no_training_add_silu_2 --------------------------
	.section	.text.triton_poi_fused__native_batch_norm_legit_no_training_add_silu_2,"ax",@progbits
	.align	128
        .global         triton_poi_fused__native_batch_norm_legit_no_training_add_silu_2
        .type           triton_poi_fused__native_batch_norm_legit_no_training_add_silu_2,@function
        .size           triton_poi_fused__native_batch_norm_legit_no_training_add_silu_2,(.L_x_1 - triton_poi_fused__native_batch_norm_legit_no_training_add_silu_2)
        .other          triton_poi_fused__native_batch_norm_legit_no_training_add_silu_2,@"STO_CUDA_ENTRY STV_DEFAULT"
triton_poi_fused__native_batch_norm_legit_no_training_add_silu_2:
.text.triton_poi_fused__native_batch_norm_legit_no_training_add_silu_2:
[----:B------:R-:W0:Y:S01]  /*0000*/  LDC R1, c[0x0][0x28] ;  /* 0x00000a00ff017b82 */ /* 0x000e220000000800 */
[----:B------:R-:W1:Y:S07]  /*0010*/  S2R R0, SR_TID.X ;  /* 0x0000000000007919 */ /* 0x000e6e0000002100 */
[----:B------:R-:W2:Y:S01]  /*0020*/  LDC.64 R10, c[0x0][0x228] ;  /* 0x00008a00ff0a7b82 */ /* 0x000ea20000000a00 */
[----:B------:R-:W-:Y:S01]  /*0030*/  ULDC.64 UR4, c[0x0][0x208] ;  /* 0x0000820000047ab9 */ /* 0x000fe20000000a00 */
[----:B------:R-:W3:Y:S06]  /*0040*/  S2R R3, SR_CTAID.X ;  /* 0x0000000000037919 */ /* 0x000eec0000002500 */
[----:B------:R-:W4:Y:S08]  /*0050*/  LDC.64 R6, c[0x0][0x218] ;  /* 0x00008600ff067b82 */ /* 0x000f300000000a00 */
[----:B------:R-:W5:Y:S08]  /*0060*/  LDC.64 R8, c[0x0][0x220] ;  /* 0x00008800ff087b82 */ /* 0x000f700000000a00 */
[----:B------:R-:W5:Y:S01]  /*0070*/  LDC.64 R12, c[0x0][0x230] ;  /* 0x00008c00ff0c7b82 */ /* 0x000f620000000a00 */
[----:B-1----:R-:W-:-:S07]  /*0080*/  LOP3.LUT R0, R0, 0x7f, RZ, 0xc0, !PT ;  /* 0x0000007f00007812 */ /* 0x002fce00078ec0ff */
[----:B------:R-:W1:Y:S01]  /*0090*/  LDC.64 R14, c[0x0][0x238] ;  /* 0x00008e00ff0e7b82 */ /* 0x000e620000000a00 */
[----:B---3--:R-:W-:Y:S02]  /*00a0*/  SHF.R.S32.HI R2, RZ, 0x18, R3 ;  /* 0x00000018ff027819 */ /* 0x008fe40000011403 */
[----:B------:R-:W-:Y:S02]  /*00b0*/  LEA R0, R3, R0, 0x7 ;  /* 0x0000000003007211 */ /* 0x000fe400078e38ff */
[----:B------:R-:W-:Y:S02]  /*00c0*/  SGXT R3, R2, 0x1 ;  /* 0x000000010203781a */ /* 0x000fe40000000200 */
[----:B------:R-:W-:Y:S02]  /*00d0*/  ISETP.GE.AND P0, PT, R0, 0x100, PT ;  /* 0x000001000000780c */ /* 0x000fe40003f06270 */
[----:B------:R-:W-:-:S04]  /*00e0*/  LEA.HI R3, R3, R0, RZ, 0x4 ;  /* 0x0000000003037211 */ /* 0x000fc800078f20ff */
[----:B------:R-:W-:-:S04]  /*00f0*/  SHF.R.S32.HI R3, RZ, 0x4, R3 ;  /* 0x00000004ff037819 */ /* 0x000fc80000011403 */
[----:B------:R-:W-:-:S04]  /*0100*/  LEA.HI R2, R3, R3, RZ, 0x2 ;  /* 0x0000000303027211 */ /* 0x000fc800078f10ff */
[----:B------:R-:W-:-:S04]  /*0110*/  LOP3.LUT R2, R2, 0xfffffffc, RZ, 0xc0, !PT ;  /* 0xfffffffc02027812 */ /* 0x000fc800078ec0ff */
[----:B------:R-:W-:Y:S02]  /*0120*/  IADD3 R5, R3, -R2, RZ ;  /* 0x8000000203057210 */ /* 0x000fe40007ffe0ff */
[----:B------:R-:W-:-:S03]  /*0130*/  CS2R R2, SRZ ;  /* 0x0000000000027805 */ /* 0x000fc6000001ff00 */
[----:B--2---:R-:W-:-:S05]  /*0140*/  IMAD.WIDE R10, R5, 0x4, R10 ;  /* 0x00000004050a7825 */ /* 0x004fca00078e020a */
[----:B------:R2:W3:Y:S01]  /*0150*/  @!P0 LDG.E.EL R2, desc[UR4][R10.64] ;  /* 0x000000040a028981 */ /* 0x0004e2000c2e1900 */
[----:B------:R-:W-:Y:S01]  /*0160*/  HFMA2.MMA R4, -RZ, RZ, 0, 0 ;  /* 0x00000000ff047435 */ /* 0x000fe200000001ff */
[----:B----4-:R-:W-:-:S04]  /*0170*/  IMAD.WIDE R6, R0, 0x4, R6 ;  /* 0x0000000400067825 */ /* 0x010fc800078e0206 */
[----:B-----5:R-:W-:Y:S01]  /*0180*/  IMAD.WIDE R8, R5, 0x4, R8 ;  /* 0x0000000405087825 */ /* 0x020fe200078e0208 */
[----:B------:R-:W4:Y:S01]  /*0190*/  @!P0 LDG.E R3, desc[UR4][R6.64] ;  /* 0x0000000406038981 */ /* 0x000f22000c1e1900 */
[----:B------:R-:W-:-:S03]  /*01a0*/  CS2R R16, SRZ ;  /* 0x0000000000107805 */ /* 0x000fc6000001ff00 */
[----:B------:R5:W4:Y:S01]  /*01b0*/  @!P0 LDG.E.EL R4, desc[UR4][R8.64] ;  /* 0x0000000408048981 */ /* 0x000b22000c2e1900 */
[----:B0-2---:R-:W-:-:S04]  /*01c0*/  IMAD.WIDE R10, R5, 0x4, R12 ;  /* 0x00000004050a7825 */ /* 0x005fc800078e020c */
[----:B-1----:R-:W-:Y:S01]  /*01d0*/  IMAD.WIDE R12, R5, 0x4, R14 ;  /* 0x00000004050c7825 */ /* 0x002fe200078e020e */
[----:B------:R-:W2:Y:S01]  /*01e0*/  @!P0 LDG.E.EL R16, desc[UR4][R10.64] ;  /* 0x000000040a108981 */ /* 0x000ea2000c2e1900 */
[----:B------:R-:W0:Y:S03]  /*01f0*/  LDC.64 R14, c[0x0][0x240] ;  /* 0x00009000ff0e7b82 */ /* 0x000e260000000a00 */
[----:B------:R-:W2:Y:S01]  /*0200*/  @!P0 LDG.E.EL R17, desc[UR4][R12.64] ;  /* 0x000000040c118981 */ /* 0x000ea2000c2e1900 */
[----:B------:R-:W-:Y:S01]  /*0210*/  MOV R5, RZ ;  /* 0x000000ff00057202 */ /* 0x000fe20000000f00 */
[----:B0-----:R-:W-:-:S05]  /*0220*/  IMAD.WIDE R14, R0, 0x4, R14 ;  /* 0x00000004000e7825 */ /* 0x001fca00078e020e */
[----:B------:R-:W2:Y:S01]  /*0230*/  @!P0 LDG.E R5, desc[UR4][R14.64] ;  /* 0x000000040e058981 */ /* 0x000ea2000c1e1900 */
[----:B-----5:R-:W-:Y:S01]  /*0240*/  HFMA2.MMA R9, -RZ, RZ, 1.625, 0 ;  /* 0x3e800000ff097435 */ /* 0x020fe200000001ff */
[----:B---3--:R-:W-:-:S04]  /*0250*/  FADD R2, R2, 9.9999997473787516356e-06 ;  /* 0x3727c5ac02027421 */ /* 0x008fc80000000000 */
[----:B------:R-:W0:Y:S01]  /*0260*/  MUFU.SQRT R6, R2 ;  /* 0x0000000200067308 */ /* 0x000e220000002000 */
[----:B----4-:R-:W-:Y:S01]  /*0270*/  FADD R3, -R4, R3 ;  /* 0x0000000304037221 */ /* 0x010fe20000000100 */
[C---:B0-----:R-:W-:Y:S02]  /*0280*/  FSETP.GT.AND P1, PT, R6.reuse, 8.50705917302346158658e+37, PT ;  /* 0x7e8000000600780b */ /* 0x041fe40003f24000 */
[----:B------:R-:W-:Y:S02]  /*0290*/  FSETP.GEU.AND P2, PT, R6, 1.175494350822287508e-38, PT ;  /* 0x008000000600780b */ /* 0x000fe40003f4e000 */
[----:B------:R-:W-:-:S09]  /*02a0*/  FSEL R7, R9, 1, P1 ;  /* 0x3f80000009077808 */ /* 0x000fd20000800000 */
[----:B------:R-:W-:Y:S02]  /*02b0*/  @P1 FMUL R6, R6, 0.25 ;  /* 0x3e80000006061820 */ /* 0x000fe40000400000 */
[----:B------:R-:W-:Y:S02]  /*02c0*/  @!P2 FMUL R7, R7, 16777216 ;  /* 0x4b8000000707a820 */ /* 0x000fe40000400000 */
[----:B------:R-:W-:-:S06]  /*02d0*/  @!P2 FMUL R6, R6, 16777216 ;  /* 0x4b8000000606a820 */ /* 0x000fcc0000400000 */
[----:B------:R-:W0:Y:S02]  /*02e0*/  MUFU.RCP R6, R6 ;  /* 0x0000000600067308 */ /* 0x000e240000001000 */
[----:B0-----:R-:W-:-:S04]  /*02f0*/  FMUL R4, R6, R7 ;  /* 0x0000000706047220 */ /* 0x001fc80000400000 */
[----:B------:R-:W-:-:S04]  /*0300*/  FMUL R4, R3, R4 ;  /* 0x0000000403047220 */ /* 0x000fc80000400000 */
[----:B--2---:R-:W-:-:S04]  /*0310*/  FFMA R4, R4, R16, R17 ;  /* 0x0000001004047223 */ /* 0x004fc80000000011 */
[----:B------:R-:W-:-:S04]  /*0320*/  FADD R2, RZ, -R4 ;  /* 0x80000004ff027221 */ /* 0x000fc80000000000 */
[----:B------:R-:W-:-:S05]  /*0330*/  FMUL R7, R2, 1.4426950216293334961 ;  /* 0x3fb8aa3b02077820 */ /* 0x000fca0000400000 */
[----:B------:R-:W-:-:S13]  /*0340*/  FSETP.GEU.AND P1, PT, R7, -126, PT ;  /* 0xc2fc00000700780b */ /* 0x000fda0003f2e000 */
[----:B------:R-:W-:-:S04]  /*0350*/  @!P1 FMUL R7, R7, 0.5 ;  /* 0x3f00000007079820 */ /* 0x000fc80000400000 */
[----:B------:R-:W0:Y:S02]  /*0360*/  MUFU.EX2 R2, R7 ;  /* 0x0000000700027308 */ /* 0x000e240000000800 */
[----:B0-----:R-:W-:-:S04]  /*0370*/  @!P1 FMUL R2, R2, R2 ;  /* 0x0000000202029220 */ /* 0x001fc80000400000 */
[----:B------:R-:W-:Y:S02]  /*0380*/  FADD R6, R2, 1 ;  /* 0x3f80000002067421 */ /* 0x000fe40000000000 */
[----:B------:R-:W0:Y:S03]  /*0390*/  LDC.64 R2, c[0x0][0x210] ;  /* 0x00008400ff027b82 */ /* 0x000e260000000a00 */
[----:B------:R-:W-:-:S04]  /*03a0*/  FSETP.GT.AND P1, PT, R6, 8.50705917302346158658e+37, PT ;  /* 0x7e8000000600780b */ /* 0x000fc80003f24000 */
[----:B------:R-:W-:-:S09]  /*03b0*/  FSEL R9, R9, 1, P1 ;  /* 0x3f80000009097808 */ /* 0x000fd20000800000 */
[----:B------:R-:W-:-:S06]  /*03c0*/  @P1 FMUL R6, R6, 0.25 ;  /* 0x3e80000006061820 */ /* 0x000fcc0000400000 */
[----:B------:R-:W1:Y:S01]  /*03d0*/  MUFU.RCP R6, R6 ;  /* 0x0000000600067308 */ /* 0x000e620000001000 */
[----:B0-----:R-:W-:-:S04]  /*03e0*/  IMAD.WIDE R2, R0, 0x4, R2 ;  /* 0x0000000400027825 */ /* 0x001fc800078e0202 */
[----:B-1----:R-:W-:-:S04]  /*03f0*/  FMUL R9, R6, R9 ;  /* 0x0000000906097220 */ /* 0x002fc80000400000 */
[----:B------:R-:W-:Y:S01]  /*0400*/  FFMA R5, R4, R9, R5 ;  /* 0x0000000904057223 */ /* 0x000fe20000000005 */
[----:B------:R-:W-:Y:S06]  /*0410*/  @P0 EXIT ;  /* 0x000000000000094d */ /* 0x000fec0003800000 */
[----:B------:R-:W-:Y:S01]  /*0420*/  STG.E desc[UR4][R2.64], R5 ;  /* 0x0000000502007986 */ /* 0x000fe2000c101904 */
[----:B------:R-:W-:Y:S05]  /*0430*/  EXIT ;  /* 0x000000000000794d */ /* 0x000fea0003800000 */
.L_x_0:
[----:B------:R-:W-:-:S00]  /*0440*/  BRA `(.L_x_0) ;  /* 0xfffffffc00fc7947 */ /* 0x000fc0000383ffff */
[----:B------:R-:W-:-:S00]  /*0450*/  NOP ;  /* 0x0000000000007918 */ /* 0x000fc00000000000 */
        /* <DEDUP_REMOVED lines=10> */
.L_x_1:


//--------------------- .nv.global.init           --------------------------
	.section	.nv.global.init,"aw",@progbits
.nv.global.init:
	.type		_$_str,@object
	.size		_$_str,(_$_str_$_2 - _$_str)
_$_str:
        /*0000*/ 	.byte	0x5f, 0x5f, 0x43, 0x55, 0x44, 0x41, 0x5f, 0x46, 0x54, 0x5a, 0x00
	.type		_$_str_$_2,@object
	.size		_$_str_$_2,(.L_1 - _$_str_$_2)
_$_str_$_2:
        /*000b*/ 	.byte	0x5f, 0x5f, 0x43, 0x55, 0x44, 0x41, 0x5f, 0x50, 0x52, 0x45, 0x43, 0x5f, 0x53, 0x51, 0x52, 0x54
        /*001b*/ 	.byte	0x00
.L_1:


//--------------------- .nv.constant0.triton_poi_fused__native_batch_norm_legit_no_training_add_silu_2 --------------------------
	.section	.nv.constant0.triton_poi_fused__native_batch_norm_legit_no_training_add_silu_2,"a",@progbits
	.sectionflags	@""
	.align	4
.nv.constant0.triton_poi_fused__native_batch_norm_legit_no_training_add_silu_2:
	.zero		588
